//
// Generated by NVIDIA NVVM Compiler
//
// Compiler Build ID: CL-36424714
// Cuda compilation tools, release 13.0, V13.0.88
// Based on NVVM 20.0.0
//

.version 9.0
.target sm_100
.address_size 64

	// .globl	_Z8checkIdxv
.extern .func  (.param .b32 func_retval0) vprintf
(
	.param .b64 vprintf_param_0,
	.param .b64 vprintf_param_1
)
;
.global .align 1 .b8 $str[95] = {116, 104, 114, 101, 97, 100, 73, 100, 120, 58, 32, 40, 37, 100, 44, 32, 37, 100, 44, 32, 37, 100, 41, 32, 98, 108, 111, 99, 107, 73, 100, 120, 58, 32, 40, 37, 100, 44, 32, 37, 100, 44, 32, 37, 100, 41, 32, 66, 108, 111, 99, 107, 83, 105, 122, 101, 58, 32, 40, 37, 100, 44, 32, 37, 100, 44, 32, 37, 100, 41, 32, 71, 114, 105, 100, 83, 105, 122, 101, 58, 32, 40, 37, 100, 44, 32, 37, 100, 44, 32, 37, 100, 41, 10};

.visible .entry _Z8checkIdxv()
{
	.local .align 16 .b8 	__local_depot0[48];
	.reg .b64 	%SP;
	.reg .b64 	%SPL;
	.reg .b32 	%r<15>;
	.reg .b64 	%rd<5>;

	mov.u64 	%SPL, __local_depot0;
	cvta.local.u64 	%SP, %SPL;
	add.u64 	%rd1, %SP, 0;
	add.u64 	%rd2, %SPL, 0;
	mov.u32 	%r1, %tid.x;
	mov.u32 	%r2, %tid.y;
	mov.u32 	%r3, %tid.z;
	mov.u32 	%r4, %ctaid.x;
	mov.u32 	%r5, %ctaid.y;
	mov.u32 	%r6, %ctaid.z;
	mov.u32 	%r7, %ntid.x;
	mov.u32 	%r8, %ntid.y;
	mov.u32 	%r9, %ntid.z;
	mov.u32 	%r10, %nctaid.x;
	mov.u32 	%r11, %nctaid.y;
	mov.u32 	%r12, %nctaid.z;
	st.local.v4.u32 	[%rd2], {%r1, %r2, %r3, %r4};
	st.local.v4.u32 	[%rd2+16], {%r5, %r6, %r7, %r8};
	st.local.v4.u32 	[%rd2+32], {%r9, %r10, %r11, %r12};
	mov.u64 	%rd3, $str;
	cvta.global.u64 	%rd4, %rd3;
	{ // callseq 0, 0
	.param .b64 param0;
	st.param.b64 	[param0], %rd4;
	.param .b64 param1;
	st.param.b64 	[param1], %rd1;
	.param .b32 retval0;
	call.uni (retval0), 
	vprintf, 
	(
	param0, 
	param1
	);
	ld.param.b32 	%r13, [retval0];
	} // callseq 0
	ret;

}


// ===== COMPILED SASS (sm_100) =====

	.target	sm_100

	.elftype	@"ET_EXEC"


//--------------------- .note.nv.tkinfo           --------------------------
	.section	.note.nv.tkinfo,"",@"SHT_NOTE"
	.sectionflags	@"SHF_NOTE_NV_TKINFO"
	.tkinfo
        /*0018*/ 	.word	0x00000002
        /*0030*/ 	.string	""
        /*0030*/ 	.string	"ptxas"
        /*0030*/ 	.string	"Cuda compilation tools, release 13.0, V13.0.88"
        /*0030*/ 	.string	"Build cuda_13.0.r13.0/compiler.36424714_0"
        /*0030*/ 	.string	"-arch sm_100 -m 64 "



//--------------------- .note.nv.cuinfo           --------------------------
	.section	.note.nv.cuinfo,"",@"SHT_NOTE"
	.sectionflags	@"SHF_NOTE_NV_CUINFO"
        /*0018*/ 	.short	0x0002
        /*001a*/ 	.short	0x0064
        /*001c*/ 	.short	0x0082
	.zero		2


//--------------------- .nv.info                  --------------------------
	.section	.nv.info,"",@"SHT_CUDA_INFO"
	.align	4


	//----- nvinfo : EIATTR_REGCOUNT
	.align		4
        /*0000*/ 	.byte	0x04, 0x2f
        /*0002*/ 	.short	(.L_2 - .L_1)
	.align		4
.L_1:
        /*0004*/ 	.word	index@(_Z8checkIdxv)
        /*0008*/ 	.word	0x00000018


	//----- nvinfo : EIATTR_FRAME_SIZE
	.align		4
.L_2:
        /*000c*/ 	.byte	0x04, 0x11
        /*000e*/ 	.short	(.L_4 - .L_3)
	.align		4
.L_3:
        /*0010*/ 	.word	index@(_Z8checkIdxv)
        /*0014*/ 	.word	0x00000030


	//----- nvinfo : EIATTR_MIN_STACK_SIZE
	.align		4
.L_4:
        /*0018*/ 	.byte	0x04, 0x12
        /*001a*/ 	.short	(.L_6 - .L_5)
	.align		4
.L_5:
        /*001c*/ 	.word	index@(_Z8checkIdxv)
        /*0020*/ 	.word	0x00000030
.L_6:


//--------------------- .nv.compat                --------------------------
	.section	.nv.compat,"",@"SHT_CUDA_COMPAT_INFO"
	.align	4
        /*0000*/ 	.byte	0x02, 0x09, 0x00, 0x00, 0x02, 0x02, 0x01, 0x00, 0x02, 0x05, 0x05, 0x00, 0x03, 0x07, 0x01, 0x01
        /*0010*/ 	.byte	0x02, 0x03, 0x00, 0x00, 0x02, 0x06, 0x01, 0x00, 0x04, 0x0b, 0x08, 0x00, 0x09, 0x00, 0x00, 0x00
        /*0020*/ 	.byte	0x00, 0x00, 0x00, 0x00


//--------------------- .nv.info._Z8checkIdxv     --------------------------
	.section	.nv.info._Z8checkIdxv,"",@"SHT_CUDA_INFO"
	.sectionflags	@""
	.align	4


	//----- nvinfo : EIATTR_CUDA_API_VERSION
	.align		4
        /*0000*/ 	.byte	0x04, 0x37
        /*0002*/ 	.short	(.L_8 - .L_7)
.L_7:
        /*0004*/ 	.word	0x00000082


	//----- nvinfo : EIATTR_SPARSE_MMA_MASK
	.align		4
.L_8:
        /*0008*/ 	.byte	0x03, 0x50
        /*000a*/ 	.short	0x0000


	//----- nvinfo : EIATTR_MAXREG_COUNT
	.align		4
        /*000c*/ 	.byte	0x03, 0x1b
        /*000e*/ 	.short	0x00ff


	//----- nvinfo : EIATTR_EXTERNS
	.align		4
        /*0010*/ 	.byte	0x04, 0x0f
        /*0012*/ 	.short	(.L_10 - .L_9)


	//   ....[0]....
	.align		4
.L_9:
        /*0014*/ 	.word	index@(vprintf)


	//----- nvinfo : EIATTR_MERCURY_ISA_VERSION
	.align		4
.L_10:
        /*0018*/ 	.byte	0x03, 0x5f
        /*001a*/ 	.short	0x0101


	//----- nvinfo : EIATTR_VRC_CTA_INIT_COUNT
	.align		4
        /*001c*/ 	.byte	0x02, 0x4a
	.zero		1
	.zero		1


	//----- nvinfo : EIATTR_SYSCALL_OFFSETS
	.align		4
        /*0020*/ 	.byte	0x04, 0x46
        /*0022*/ 	.short	(.L_12 - .L_11)


	//   ....[0]....
.L_11:
        /*0024*/ 	.word	0x000001b0


	//----- nvinfo : EIATTR_EXIT_INSTR_OFFSETS
	.align		4
.L_12:
        /*0028*/ 	.byte	0x04, 0x1c
        /*002a*/ 	.short	(.L_14 - .L_13)


	//   ....[0]....
.L_13:
        /*002c*/ 	.word	0x000001c0


	//----- nvinfo : EIATTR_SW_WAR
	.align		4
.L_14:
        /*0030*/ 	.byte	0x04, 0x36
        /*0032*/ 	.short	(.L_16 - .L_15)
.L_15:
        /*0034*/ 	.word	0x00000008
.L_16:


//--------------------- .nv.callgraph             --------------------------
	.section	.nv.callgraph,"",@"SHT_CUDA_CALLGRAPH"
	.align	4
	.sectionentsize	8
	.align		4
        /*0000*/ 	.word	0x00000000
	.align		4
        /*0004*/ 	.word	0xffffffff
	.align		4
        /*0008*/ 	.word	index@(_Z8checkIdxv)
	.align		4
        /*000c*/ 	.word	index@(vprintf)
	.align		4
        /*0010*/ 	.word	0x00000000
	.align		4
        /*0014*/ 	.word	0xfffffffe
	.align		4
        /*0018*/ 	.word	0x00000000
	.align		4
        /*001c*/ 	.word	0xfffffffd
	.align		4
        /*0020*/ 	.word	0x00000000
	.align		4
        /*0024*/ 	.word	0xfffffffc


//--------------------- .nv.constant4             --------------------------
	.section	.nv.constant4,"a",@progbits
	.align	8
	.align		8
.nv.constant4:
        /*0000*/ 	.dword	vprintf
	.align		8
        /*0008*/ 	.dword	$str


//--------------------- .text._Z8checkIdxv        --------------------------
	.section	.text._Z8checkIdxv,"ax",@progbits
	.align	128
        .global         _Z8checkIdxv
        .type           _Z8checkIdxv,@function
        .size           _Z8checkIdxv,(.L_x_2 - _Z8checkIdxv)
        .other          _Z8checkIdxv,@"STO_CUDA_ENTRY STV_DEFAULT"
_Z8checkIdxv:
.text._Z8checkIdxv:
[----:B------:R-:W0:Y:S01]  /*0000*/  LDC R1, c[0x0][0x37c] ;  /* 0x0000df00ff017b82 */ /* 0x000e220000000800 */
[----:B------:R-:W1:Y:S01]  /*0010*/  S2R R8, SR_TID.X ;  /* 0x0000000000087919 */ /* 0x000e620000002100 */
[----:B------:R-:W2:Y:S06]  /*0020*/  LDCU UR5, c[0x0][0x2fc] ;  /* 0x00005f80ff0577ac */ /* 0x000eac0008000800 */
[----:B------:R-:W3:Y:S01]  /*0030*/  LDC R14, c[0x0][0x360] ;  /* 0x0000d800ff0e7b82 */ /* 0x000ee20000000800 */
[----:B0-----:R-:W-:Y:S01]  /*0040*/  VIADD R1, R1, 0xffffffd0 ;  /* 0xffffffd001017836 */ /* 0x001fe20000000000 */
[----:B------:R-:W1:Y:S01]  /*0050*/  S2R R9, SR_TID.Y ;  /* 0x0000000000097919 */ /* 0x000e620000002200 */
[----:B------:R-:W-:Y:S01]  /*0060*/  MOV R0, 0x0 ;  /* 0x0000000000007802 */ /* 0x000fe20000000f00 */
[----:B------:R-:W0:Y:S01]  /*0070*/  LDCU UR4, c[0x0][0x2f8] ;  /* 0x00005f00ff0477ac */ /* 0x000e220008000800 */
[----:B------:R-:W1:Y:S03]  /*0080*/  S2R R10, SR_TID.Z ;  /* 0x00000000000a7919 */ /* 0x000e660000002300 */
[----:B------:R-:W3:Y:S01]  /*0090*/  LDC R15, c[0x0][0x364] ;  /* 0x0000d900ff0f7b82 */ /* 0x000ee20000000800 */
[----:B------:R-:W4:Y:S01]  /*00a0*/  LDCU.64 UR6, c[0x4][0x8] ;  /* 0x01000100ff0677ac */ /* 0x000f220008000a00 */
[----:B------:R-:W1:Y:S01]  /*00b0*/  S2R R11, SR_CTAID.X ;  /* 0x00000000000b7919 */ /* 0x000e620000002500 */
[----:B------:R-:W3:Y:S05]  /*00c0*/  S2R R12, SR_CTAID.Y ;  /* 0x00000000000c7919 */ /* 0x000eea0000002600 */
[----:B------:R-:W5:Y:S01]  /*00d0*/  LDC R16, c[0x0][0x368] ;  /* 0x0000da00ff107b82 */ /* 0x000f620000000800 */
[----:B------:R-:W3:Y:S01]  /*00e0*/  S2R R13, SR_CTAID.Z ;  /* 0x00000000000d7919 */ /* 0x000ee20000002700 */
[----:B0-----:R-:W-:-:S06]  /*00f0*/  IADD3 R6, P0, PT, R1, UR4, RZ ;  /* 0x0000000401067c10 */ /* 0x001fcc000ff1e0ff */
[----:B------:R-:W5:Y:S01]  /*0100*/  LDC R17, c[0x0][0x370] ;  /* 0x0000dc00ff117b82 */ /* 0x000f620000000800 */
[----:B----4-:R-:W-:Y:S01]  /*0110*/  IMAD.U32 R4, RZ, RZ, UR6 ;  /* 0x00000006ff047e24 */ /* 0x010fe2000f8e00ff */
[----:B------:R-:W-:Y:S01]  /*0120*/  MOV R5, UR7 ;  /* 0x0000000700057c02 */ /* 0x000fe20008000f00 */
[----:B--2---:R-:W-:-:S05]  /*0130*/  IMAD.X R7, RZ, RZ, UR5, P0 ;  /* 0x00000005ff077e24 */ /* 0x004fca00080e06ff */
[----:B------:R-:W5:Y:S08]  /*0140*/  LDC R18, c[0x0][0x374] ;  /* 0x0000dd00ff127b82 */ /* 0x000f700000000800 */
[----:B------:R-:W5:Y:S01]  /*0150*/  LDC R19, c[0x0][0x378] ;  /* 0x0000de00ff137b82 */ /* 0x000f620000000800 */
[----:B-1----:R0:W-:Y:S07]  /*0160*/  STL.128 [R1], R8 ;  /* 0x0000000801007387 */ /* 0x0021ee0000100c00 */
[----:B------:R0:W1:Y:S01]  /*0170*/  LDC.64 R2, c[0x4][R0] ;  /* 0x0100000000027b82 */ /* 0x0000620000000a00 */
[----:B---3--:R0:W-:Y:S04]  /*0180*/  STL.128 [R1+0x10], R12 ;  /* 0x0000100c01007387 */ /* 0x0081e80000100c00 */
[----:B-----5:R0:W-:Y:S02]  /*0190*/  STL.128 [R1+0x20], R16 ;  /* 0x0000201001007387 */ /* 0x0201e40000100c00 */
[----:B------:R-:W-:-:S07]  /*01a0*/  LEPC R20, `(.L_x_0) ;  /* 0x000000001014794e */ /* 0x000fce0000000000 */
[----:B01----:R-:W-:Y:S05]  /*01b0*/  CALL.ABS.NOINC R2 ;  /* 0x0000000002007343 */ /* 0x003fea0003c00000 */
.L_x_0:
[----:B------:R-:W-:Y:S05]  /*01c0*/  EXIT ;  /* 0x000000000000794d */ /* 0x000fea0003800000 */
.L_x_1:
[----:B------:R-:W-:-:S00]  /*01d0*/  BRA `(.L_x_1) ;  /* 0xfffffffc00fc7947 */ /* 0x000fc0000383ffff */
[----:B------:R-:W-:-:S00]  /*01e0*/  NOP ;  /* 0x0000000000007918 */ /* 0x000fc00000000000 */
        /* <DEDUP_REMOVED lines=9> */
.L_x_2:


//--------------------- .nv.global.init           --------------------------
	.section	.nv.global.init,"aw",@progbits
.nv.global.init:
	.type		$str,@object
	.size		$str,(.L_0 - $str)
$str:
        /*0000*/ 	.byte	0x74, 0x68, 0x72, 0x65, 0x61, 0x64, 0x49, 0x64, 0x78, 0x3a, 0x20, 0x28, 0x25, 0x64, 0x2c, 0x20
        /*0010*/ 	.byte	0x25, 0x64, 0x2c, 0x20, 0x25, 0x64, 0x29, 0x20, 0x62, 0x6c, 0x6f, 0x63, 0x6b, 0x49, 0x64, 0x78
        /*0020*/ 	.byte	0x3a, 0x20, 0x28, 0x25, 0x64, 0x2c, 0x20, 0x25, 0x64, 0x2c, 0x20, 0x25, 0x64, 0x29, 0x20, 0x42
        /*0030*/ 	.byte	0x6c, 0x6f, 0x63, 0x6b, 0x53, 0x69, 0x7a, 0x65, 0x3a, 0x20, 0x28, 0x25, 0x64, 0x2c, 0x20, 0x25
        /*0040*/ 	.byte	0x64, 0x2c, 0x20, 0x25, 0x64, 0x29, 0x20, 0x47, 0x72, 0x69, 0x64, 0x53, 0x69, 0x7a, 0x65, 0x3a
        /*0050*/ 	.byte	0x20, 0x28, 0x25, 0x64, 0x2c, 0x20, 0x25, 0x64, 0x2c, 0x20, 0x25, 0x64, 0x29, 0x0a, 0x00
.L_0:


//--------------------- .nv.shared.reserved.0     --------------------------
	.section	.nv.shared.reserved.0,"aw",@nobits
	.weak		__nv_reservedSMEM_offset_0_alias
	.size		__nv_reservedSMEM_offset_0_alias, 0, 64
	.other		__nv_reservedSMEM_offset_0_alias,@"STO_CUDA_RESERVED_SHARED STV_DEFAULT"
__nv_reservedSMEM_offset_0_alias:
	.zero		0
	.zero		64


//--------------------- .nv.constant0._Z8checkIdxv --------------------------
	.section	.nv.constant0._Z8checkIdxv,"a",@progbits
	.sectionflags	@""
	.align	4
.nv.constant0._Z8checkIdxv:
	.zero		896


//--------------------- SYMBOLS --------------------------

	.type		.nv.reservedSmem.offset0,@object
	.size		.nv.reservedSmem.offset0,0x4
	.type		vprintf,@function
